	.headerflags	@"EF_CUDA_TEXMODE_UNIFIED EF_CUDA_64BIT_ADDRESS EF_CUDA_ACCELERATORS EF_CUDA_SM90 EF_CUDA_VIRTUAL_SM(EF_CUDA_SM90)"
	.elftype	@"ET_EXEC"


//--------------------- .nv.info                  --------------------------
	.section	.nv.info,"",@"SHT_CUDA_INFO"
	.align	4


	//----- nvinfo : EIATTR_REGCOUNT
	.align		4
        /*0000*/ 	.byte	0x04, 0x2f
        /*0002*/ 	.short	(.L_1 - .L_0)
	.align		4
.L_0:
        /*0004*/ 	.word	index@(triton_poi_fused_mul_0)
        /*0008*/ 	.word	0x0000000c


	//----- nvinfo : EIATTR_MIN_STACK_SIZE
	.align		4
.L_1:
        /*000c*/ 	.byte	0x04, 0x12
        /*000e*/ 	.short	(.L_3 - .L_2)
	.align		4
.L_2:
        /*0010*/ 	.word	index@(triton_poi_fused_mul_0)
        /*0014*/ 	.word	0x00000000


	//----- nvinfo : EIATTR_FRAME_SIZE
	.align		4
.L_3:
        /*0018*/ 	.byte	0x04, 0x11
        /*001a*/ 	.short	(.L_5 - .L_4)
	.align		4
.L_4:
        /*001c*/ 	.word	index@(triton_poi_fused_mul_0)
        /*0020*/ 	.word	0x00000000


	//----- nvinfo : EIATTR_MIN_STACK_SIZE
	.align		4
.L_5:
        /*0024*/ 	.byte	0x04, 0x12
        /*0026*/ 	.short	(.L_7 - .L_6)
	.align		4
.L_6:
        /*0028*/ 	.word	index@(triton_poi_fused_mul_0)
        /*002c*/ 	.word	0x00000000
.L_7:


//--------------------- .nv.info.triton_poi_fused_mul_0 --------------------------
	.section	.nv.info.triton_poi_fused_mul_0,"",@"SHT_CUDA_INFO"
	.sectionflags	@""
	.align	4


	//----- nvinfo : EIATTR_CUDA_API_VERSION
	.align		4
        /*0000*/ 	.byte	0x04, 0x37
        /*0002*/ 	.short	(.L_9 - .L_8)
.L_8:
        /*0004*/ 	.word	0x0000007c


	//----- nvinfo : EIATTR_KPARAM_INFO
	.align		4
.L_9:
        /*0008*/ 	.byte	0x04, 0x17
        /*000a*/ 	.short	(.L_11 - .L_10)
.L_10:
        /*000c*/ 	.word	0x00000000
        /*0010*/ 	.short	0x0002
        /*0012*/ 	.short	0x0010
        /*0014*/ 	.byte	0x00, 0xf0, 0x11, 0x00


	//----- nvinfo : EIATTR_KPARAM_INFO
	.align		4
.L_11:
        /*0018*/ 	.byte	0x04, 0x17
        /*001a*/ 	.short	(.L_13 - .L_12)
.L_12:
        /*001c*/ 	.word	0x00000000
        /*0020*/ 	.short	0x0001
        /*0022*/ 	.short	0x0008
        /*0024*/ 	.byte	0x00, 0xf4, 0x21, 0x00


	//----- nvinfo : EIATTR_KPARAM_INFO
	.align		4
.L_13:
        /*0028*/ 	.byte	0x04, 0x17
        /*002a*/ 	.short	(.L_15 - .L_14)
.L_14:
        /*002c*/ 	.word	0x00000000
        /*0030*/ 	.short	0x0000
        /*0032*/ 	.short	0x0000
        /*0034*/ 	.byte	0x00, 0xf4, 0x21, 0x00


	//----- nvinfo : EIATTR_SPARSE_MMA_MASK
	.align		4
.L_15:
        /*0038*/ 	.byte	0x03, 0x50
        /*003a*/ 	.short	0x0000


	//----- nvinfo : EIATTR_MAXREG_COUNT
	.align		4
        /*003c*/ 	.byte	0x03, 0x1b
        /*003e*/ 	.short	0x00ff


	//----- nvinfo : EIATTR_EXIT_INSTR_OFFSETS
	.align		4
        /*0040*/ 	.byte	0x04, 0x1c
        /*0042*/ 	.short	(.L_17 - .L_16)


	//   ....[0]....
.L_16:
        /*0044*/ 	.word	0x00000170


	//   ....[1]....
        /*0048*/ 	.word	0x000001b0


	//----- nvinfo : EIATTR_REQNTID
	.align		4
.L_17:
        /*004c*/ 	.byte	0x04, 0x10
        /*004e*/ 	.short	(.L_19 - .L_18)
.L_18:
        /*0050*/ 	.word	0x00000020
        /*0054*/ 	.word	0x00000001
        /*0058*/ 	.word	0x00000001


	//----- nvinfo : EIATTR_CBANK_PARAM_SIZE
	.align		4
.L_19:
        /*005c*/ 	.byte	0x03, 0x19
        /*005e*/ 	.short	0x0014


	//----- nvinfo : EIATTR_PARAM_CBANK
	.align		4
        /*0060*/ 	.byte	0x04, 0x0a
        /*0062*/ 	.short	(.L_21 - .L_20)
	.align		4
.L_20:
        /*0064*/ 	.word	index@(.nv.constant0.triton_poi_fused_mul_0)
        /*0068*/ 	.short	0x0210
        /*006a*/ 	.short	0x0014


	//----- nvinfo : EIATTR_SW_WAR
	.align		4
.L_21:
        /*006c*/ 	.byte	0x04, 0x36
        /*006e*/ 	.short	(.L_23 - .L_22)
.L_22:
        /*0070*/ 	.word	0x00000008
.L_23:


//--------------------- .nv.callgraph             --------------------------
	.section	.nv.callgraph,"",@"SHT_CUDA_CALLGRAPH"
	.align	4
	.sectionentsize	8
	.align		4
        /*0000*/ 	.word	0x00000000
	.align		4
        /*0004*/ 	.word	0xffffffff
	.align		4
        /*0008*/ 	.word	0x00000000
	.align		4
        /*000c*/ 	.word	0xfffffffe
	.align		4
        /*0010*/ 	.word	0x00000000
	.align		4
        /*0014*/ 	.word	0xfffffffd
	.align		4
        /*0018*/ 	.word	0x00000000
	.align		4
        /*001c*/ 	.word	0xfffffffc


//--------------------- .text.triton_poi_fused_mul_0 --------------------------
	.section	.text.triton_poi_fused_mul_0,"ax",@progbits
	.align	128
        .global         triton_poi_fused_mul_0
        .type           triton_poi_fused_mul_0,@function
        .size           triton_poi_fused_mul_0,(.L_x_1 - triton_poi_fused_mul_0)
        .other          triton_poi_fused_mul_0,@"STO_CUDA_ENTRY STV_DEFAULT"
triton_poi_fused_mul_0:
.text.triton_poi_fused_mul_0:
[----:B------:R-:W0:Y:S02]  /*0000*/  LDC R1, c[0x0][0x28] ;  /* 0x00000a00ff017b82 */ /* 0x000e240000000800 */
[----:B------:R-:W1:Y:S01]  /*0010*/  S2R R0, SR_TID.X ;  /* 0x0000000000007919 */ /* 0x000e620000002100 */
[----:B------:R-:W2:Y:S01]  /*0020*/  LDC.64 R2, c[0x0][0x210] ;  /* 0x00008400ff027b82 */ /* 0x000ea20000000a00 */
[----:B------:R-:W-:Y:S01]  /*0030*/  ULDC.64 UR4, c[0x0][0x208] ;  /* 0x0000820000047ab9 */ /* 0x000fe20000000a00 */
[----:B------:R-:W3:Y:S06]  /*0040*/  S2R R7, SR_CTAID.X ;  /* 0x0000000000077919 */ /* 0x000eec0000002500 */
[----:B------:R-:W4:Y:S01]  /*0050*/  LDC.64 R4, c[0x0][0x218] ;  /* 0x00008600ff047b82 */ /* 0x000f220000000a00 */
[----:B-1----:R-:W-:Y:S01]  /*0060*/  IMAD.SHL.U32 R0, R0, 0x2, RZ ;  /* 0x0000000200007824 */ /* 0x002fe200078e00ff */
[----:B---3--:R-:W-:-:S04]  /*0070*/  SHF.R.S32.HI R6, RZ, 0x19, R7 ;  /* 0x00000019ff067819 */ /* 0x008fc80000011407 */
[----:B------:R-:W-:-:S04]  /*0080*/  LOP3.LUT R0, R0, 0x3e, RZ, 0xc0, !PT ;  /* 0x0000003e00007812 */ /* 0x000fc800078ec0ff */
[----:B------:R-:W-:Y:S02]  /*0090*/  LEA R7, R7, R0, 0x6 ;  /* 0x0000000007077211 */ /* 0x000fe400078e30ff */
[----:B------:R-:W-:Y:S02]  /*00a0*/  SGXT R0, R6, 0x1 ;  /* 0x000000010600781a */ /* 0x000fe40000000200 */
[C---:B------:R-:W-:Y:S01]  /*00b0*/  ISETP.GE.AND P0, PT, R7.reuse, 0x40, PT ;  /* 0x000000400700780c */ /* 0x040fe20003f06270 */
[----:B--2---:R-:W-:Y:S01]  /*00c0*/  IMAD.WIDE R2, R7, 0x4, R2 ;  /* 0x0000000407027825 */ /* 0x004fe200078e0202 */
[----:B------:R-:W-:-:S04]  /*00d0*/  LEA.HI R0, R0, R7, RZ, 0x2 ;  /* 0x0000000700007211 */ /* 0x000fc800078f10ff */
[----:B------:R-:W-:-:S05]  /*00e0*/  LOP3.LUT R0, R0, 0xfffffffc, RZ, 0xc0, !PT ;  /* 0xfffffffc00007812 */ /* 0x000fca00078ec0ff */
[----:B------:R-:W-:Y:S01]  /*00f0*/  IMAD.IADD R9, R7, 0x1, -R0 ;  /* 0x0000000107097824 */ /* 0x000fe200078e0a00 */
[----:B------:R-:W-:-:S03]  /*0100*/  CS2R R6, SRZ ;  /* 0x0000000000067805 */ /* 0x000fc6000001ff00 */
[----:B----4-:R-:W-:Y:S01]  /*0110*/  IMAD.WIDE R4, R9, 0x4, R4 ;  /* 0x0000000409047825 */ /* 0x010fe200078e0204 */
[----:B------:R-:W-:Y:S02]  /*0120*/  CS2R R8, SRZ ;  /* 0x0000000000087805 */ /* 0x000fe4000001ff00 */
[----:B------:R-:W2:Y:S04]  /*0130*/  @!P0 LDG.E.64 R6, desc[UR4][R2.64] ;  /* 0x0000000402068981 */ /* 0x000ea8000c1e1b00 */
[----:B------:R-:W2:Y:S02]  /*0140*/  @!P0 LDG.E.EL.64 R8, desc[UR4][R4.64] ;  /* 0x0000000404088981 */ /* 0x000ea4000c2e1b00 */
[----:B--2---:R-:W-:Y:S01]  /*0150*/  FADD R6, R8, R6 ;  /* 0x0000000608067221 */ /* 0x004fe20000000000 */
[----:B------:R-:W-:Y:S01]  /*0160*/  FADD R7, R9, R7 ;  /* 0x0000000709077221 */ /* 0x000fe20000000000 */
[----:B------:R-:W-:Y:S06]  /*0170*/  @P0 EXIT ;  /* 0x000000000000094d */ /* 0x000fec0003800000 */
[----:B------:R-:W-:Y:S01]  /*0180*/  FMUL R6, R6, 0.03125 ;  /* 0x3d00000006067820 */ /* 0x000fe20000400000 */
[----:B------:R-:W-:-:S05]  /*0190*/  FMUL R7, R7, 0.03125 ;  /* 0x3d00000007077820 */ /* 0x000fca0000400000 */
[----:B------:R-:W-:Y:S01]  /*01a0*/  STG.E.64 desc[UR4][R2.64], R6 ;  /* 0x0000000602007986 */ /* 0x000fe2000c101b04 */
[----:B------:R-:W-:Y:S05]  /*01b0*/  EXIT ;  /* 0x000000000000794d */ /* 0x000fea0003800000 */
.L_x_0:
[----:B------:R-:W-:-:S00]  /*01c0*/  BRA `(.L_x_0) ;  /* 0xfffffffc00fc7947 */ /* 0x000fc0000383ffff */
[----:B------:R-:W-:-:S00]  /*01d0*/  NOP ;  /* 0x0000000000007918 */ /* 0x000fc00000000000 */
        /* <DEDUP_REMOVED lines=10> */
.L_x_1:


//--------------------- .nv.constant0.triton_poi_fused_mul_0 --------------------------
	.section	.nv.constant0.triton_poi_fused_mul_0,"a",@progbits
	.sectionflags	@""
	.align	4
.nv.constant0.triton_poi_fused_mul_0:
	.zero		548
